//
// Generated by NVIDIA NVVM Compiler
//
// Compiler Build ID: CL-36424714
// Cuda compilation tools, release 13.0, V13.0.88
// Based on NVVM 20.0.0
//

.version 9.0
.target sm_100
.address_size 64

	// .globl	_Z4atomPi

.visible .entry _Z4atomPi(
	.param .u64 .ptr .align 1 _Z4atomPi_param_0
)
{
	.reg .b32 	%r<19>;
	.reg .b64 	%rd<10>;

	ld.param.u64 	%rd1, [_Z4atomPi_param_0];
	mov.b32 	%r18, 1;
	// begin inline asm
	atom.s32.add %r1, [%rd1], %r18;
	// end inline asm
	// begin inline asm
	atom.s32.min %r3, [%rd1], %r18;
	// end inline asm
	// begin inline asm
	atom.s32.max %r5, [%rd1], %r18;
	// end inline asm
	// begin inline asm
	atom.global.s32.add %r7, [%rd1], %r18;
	// end inline asm
	// begin inline asm
	atom.global.s32.min %r9, [%rd1], %r18;
	// end inline asm
	// begin inline asm
	atom.global.s32.max %r11, [%rd1], %r18;
	// end inline asm
	// begin inline asm
	atom.shared.s32.add %r13, [%rd1], %r18;
	// end inline asm
	// begin inline asm
	atom.shared.s32.min %r15, [%rd1], %r18;
	// end inline asm
	// begin inline asm
	atom.shared.s32.max %r17, [%rd1], %r18;
	// end inline asm
	ret;

}
	// .globl	_Z33shared_address_atomic_fetch_add32jjj
.visible .entry _Z33shared_address_atomic_fetch_add32jjj(
	.param .u32 _Z33shared_address_atomic_fetch_add32jjj_param_0,
	.param .u32 _Z33shared_address_atomic_fetch_add32jjj_param_1,
	.param .u32 _Z33shared_address_atomic_fetch_add32jjj_param_2
)
{
	.reg .b32 	%r<4>;

	ld.param.u32 	%r2, [_Z33shared_address_atomic_fetch_add32jjj_param_0];
	ld.param.u32 	%r3, [_Z33shared_address_atomic_fetch_add32jjj_param_1];
	// begin inline asm
	{atom.cta.shared.add.u32 %r1, [%r2], %r3;}
	// end inline asm
	ret;

}


// ===== COMPILED SASS (sm_100) =====

	.target	sm_100

	.elftype	@"ET_EXEC"


//--------------------- .note.nv.tkinfo           --------------------------
	.section	.note.nv.tkinfo,"",@"SHT_NOTE"
	.sectionflags	@"SHF_NOTE_NV_TKINFO"
	.tkinfo
        /*0018*/ 	.word	0x00000002
        /*0030*/ 	.string	""
        /*0030*/ 	.string	"ptxas"
        /*0030*/ 	.string	"Cuda compilation tools, release 13.0, V13.0.88"
        /*0030*/ 	.string	"Build cuda_13.0.r13.0/compiler.36424714_0"
        /*0030*/ 	.string	"-arch sm_100 -m 64 "



//--------------------- .note.nv.cuinfo           --------------------------
	.section	.note.nv.cuinfo,"",@"SHT_NOTE"
	.sectionflags	@"SHF_NOTE_NV_CUINFO"
        /*0018*/ 	.short	0x0002
        /*001a*/ 	.short	0x0064
        /*001c*/ 	.short	0x0082
	.zero		2


//--------------------- .nv.info                  --------------------------
	.section	.nv.info,"",@"SHT_CUDA_INFO"
	.align	4


	//----- nvinfo : EIATTR_REGCOUNT
	.align		4
        /*0000*/ 	.byte	0x04, 0x2f
        /*0002*/ 	.short	(.L_1 - .L_0)
	.align		4
.L_0:
        /*0004*/ 	.word	index@(_Z4atomPi)
        /*0008*/ 	.word	0x0000000c


	//----- nvinfo : EIATTR_FRAME_SIZE
	.align		4
.L_1:
        /*000c*/ 	.byte	0x04, 0x11
        /*000e*/ 	.short	(.L_3 - .L_2)
	.align		4
.L_2:
        /*0010*/ 	.word	index@(_Z4atomPi)
        /*0014*/ 	.word	0x00000000


	//----- nvinfo : EIATTR_REGCOUNT
	.align		4
.L_3:
        /*0018*/ 	.byte	0x04, 0x2f
        /*001a*/ 	.short	(.L_5 - .L_4)
	.align		4
.L_4:
        /*001c*/ 	.word	index@(_Z33shared_address_atomic_fetch_add32jjj)
        /*0020*/ 	.word	0x00000005


	//----- nvinfo : EIATTR_FRAME_SIZE
	.align		4
.L_5:
        /*0024*/ 	.byte	0x04, 0x11
        /*0026*/ 	.short	(.L_7 - .L_6)
	.align		4
.L_6:
        /*0028*/ 	.word	index@(_Z33shared_address_atomic_fetch_add32jjj)
        /*002c*/ 	.word	0x00000000


	//----- nvinfo : EIATTR_MIN_STACK_SIZE
	.align		4
.L_7:
        /*0030*/ 	.byte	0x04, 0x12
        /*0032*/ 	.short	(.L_9 - .L_8)
	.align		4
.L_8:
        /*0034*/ 	.word	index@(_Z33shared_address_atomic_fetch_add32jjj)
        /*0038*/ 	.word	0x00000000


	//----- nvinfo : EIATTR_MIN_STACK_SIZE
	.align		4
.L_9:
        /*003c*/ 	.byte	0x04, 0x12
        /*003e*/ 	.short	(.L_11 - .L_10)
	.align		4
.L_10:
        /*0040*/ 	.word	index@(_Z4atomPi)
        /*0044*/ 	.word	0x00000000
.L_11:


//--------------------- .nv.compat                --------------------------
	.section	.nv.compat,"",@"SHT_CUDA_COMPAT_INFO"
	.align	4
        /*0000*/ 	.byte	0x02, 0x09, 0x00, 0x00, 0x02, 0x02, 0x01, 0x00, 0x02, 0x05, 0x05, 0x00, 0x03, 0x07, 0x01, 0x01
        /*0010*/ 	.byte	0x02, 0x03, 0x00, 0x00, 0x02, 0x06, 0x01, 0x00, 0x04, 0x0b, 0x08, 0x00, 0x09, 0x00, 0x00, 0x00
        /*0020*/ 	.byte	0x00, 0x00, 0x00, 0x00


//--------------------- .nv.info._Z33shared_address_atomic_fetch_add32jjj --------------------------
	.section	.nv.info._Z33shared_address_atomic_fetch_add32jjj,"",@"SHT_CUDA_INFO"
	.sectionflags	@""
	.align	4


	//----- nvinfo : EIATTR_CUDA_API_VERSION
	.align		4
        /*0000*/ 	.byte	0x04, 0x37
        /*0002*/ 	.short	(.L_13 - .L_12)
.L_12:
        /*0004*/ 	.word	0x00000082


	//----- nvinfo : EIATTR_KPARAM_INFO
	.align		4
.L_13:
        /*0008*/ 	.byte	0x04, 0x17
        /*000a*/ 	.short	(.L_15 - .L_14)
.L_14:
        /*000c*/ 	.word	0x00000000
        /*0010*/ 	.short	0x0002
        /*0012*/ 	.short	0x0008
        /*0014*/ 	.byte	0x00, 0xf0, 0x11, 0x00


	//----- nvinfo : EIATTR_KPARAM_INFO
	.align		4
.L_15:
        /*0018*/ 	.byte	0x04, 0x17
        /*001a*/ 	.short	(.L_17 - .L_16)
.L_16:
        /*001c*/ 	.word	0x00000000
        /*0020*/ 	.short	0x0001
        /*0022*/ 	.short	0x0004
        /*0024*/ 	.byte	0x00, 0xf0, 0x11, 0x00


	//----- nvinfo : EIATTR_KPARAM_INFO
	.align		4
.L_17:
        /*0028*/ 	.byte	0x04, 0x17
        /*002a*/ 	.short	(.L_19 - .L_18)
.L_18:
        /*002c*/ 	.word	0x00000000
        /*0030*/ 	.short	0x0000
        /*0032*/ 	.short	0x0000
        /*0034*/ 	.byte	0x00, 0xf0, 0x11, 0x00


	//----- nvinfo : EIATTR_SPARSE_MMA_MASK
	.align		4
.L_19:
        /*0038*/ 	.byte	0x03, 0x50
        /*003a*/ 	.short	0x0000


	//----- nvinfo : EIATTR_MAXREG_COUNT
	.align		4
        /*003c*/ 	.byte	0x03, 0x1b
        /*003e*/ 	.short	0x00ff


	//----- nvinfo : EIATTR_MERCURY_ISA_VERSION
	.align		4
        /*0040*/ 	.byte	0x03, 0x5f
        /*0042*/ 	.short	0x0101


	//----- nvinfo : EIATTR_INT_WARP_WIDE_INSTR_OFFSETS
	.align		4
        /*0044*/ 	.byte	0x04, 0x31
        /*0046*/ 	.short	(.L_21 - .L_20)


	//   ....[0]....
.L_20:
        /*0048*/ 	.word	0x00000030


	//----- nvinfo : EIATTR_VRC_CTA_INIT_COUNT
	.align		4
.L_21:
        /*004c*/ 	.byte	0x02, 0x4a
	.zero		1
	.zero		1


	//----- nvinfo : EIATTR_EXIT_INSTR_OFFSETS
	.align		4
        /*0050*/ 	.byte	0x04, 0x1c
        /*0052*/ 	.short	(.L_23 - .L_22)


	//   ....[0]....
.L_22:
        /*0054*/ 	.word	0x000000a0


	//----- nvinfo : EIATTR_CBANK_PARAM_SIZE
	.align		4
.L_23:
        /*0058*/ 	.byte	0x03, 0x19
        /*005a*/ 	.short	0x000c


	//----- nvinfo : EIATTR_PARAM_CBANK
	.align		4
        /*005c*/ 	.byte	0x04, 0x0a
        /*005e*/ 	.short	(.L_25 - .L_24)
	.align		4
.L_24:
        /*0060*/ 	.word	index@(.nv.constant0._Z33shared_address_atomic_fetch_add32jjj)
        /*0064*/ 	.short	0x0380
        /*0066*/ 	.short	0x000c


	//----- nvinfo : EIATTR_SW_WAR
	.align		4
.L_25:
        /*0068*/ 	.byte	0x04, 0x36
        /*006a*/ 	.short	(.L_27 - .L_26)
.L_26:
        /*006c*/ 	.word	0x00000008
.L_27:


//--------------------- .nv.info._Z4atomPi        --------------------------
	.section	.nv.info._Z4atomPi,"",@"SHT_CUDA_INFO"
	.sectionflags	@""
	.align	4


	//----- nvinfo : EIATTR_CUDA_API_VERSION
	.align		4
        /*0000*/ 	.byte	0x04, 0x37
        /*0002*/ 	.short	(.L_29 - .L_28)
.L_28:
        /*0004*/ 	.word	0x00000082


	//----- nvinfo : EIATTR_KPARAM_INFO
	.align		4
.L_29:
        /*0008*/ 	.byte	0x04, 0x17
        /*000a*/ 	.short	(.L_31 - .L_30)
.L_30:
        /*000c*/ 	.word	0x00000000
        /*0010*/ 	.short	0x0000
        /*0012*/ 	.short	0x0000
        /*0014*/ 	.byte	0x00, 0xf5, 0x21, 0x00


	//----- nvinfo : EIATTR_SPARSE_MMA_MASK
	.align		4
.L_31:
        /*0018*/ 	.byte	0x03, 0x50
        /*001a*/ 	.short	0x0000


	//----- nvinfo : EIATTR_MAXREG_COUNT
	.align		4
        /*001c*/ 	.byte	0x03, 0x1b
        /*001e*/ 	.short	0x00ff


	//----- nvinfo : EIATTR_MERCURY_ISA_VERSION
	.align		4
        /*0020*/ 	.byte	0x03, 0x5f
        /*0022*/ 	.short	0x0101


	//----- nvinfo : EIATTR_INT_WARP_WIDE_INSTR_OFFSETS
	.align		4
        /*0024*/ 	.byte	0x04, 0x31
        /*0026*/ 	.short	(.L_33 - .L_32)


	//   ....[0]....
.L_32:
        /*0028*/ 	.word	0x00000040


	//   ....[1]....
        /*002c*/ 	.word	0x00000070


	//   ....[2]....
        /*0030*/ 	.word	0x00000090


	//----- nvinfo : EIATTR_VRC_CTA_INIT_COUNT
	.align		4
.L_33:
        /*0034*/ 	.byte	0x02, 0x4a
	.zero		1
	.zero		1


	//----- nvinfo : EIATTR_EXIT_INSTR_OFFSETS
	.align		4
        /*0038*/ 	.byte	0x04, 0x1c
        /*003a*/ 	.short	(.L_35 - .L_34)


	//   ....[0]....
.L_34:
        /*003c*/ 	.word	0x00000170


	//----- nvinfo : EIATTR_CBANK_PARAM_SIZE
	.align		4
.L_35:
        /*0040*/ 	.byte	0x03, 0x19
        /*0042*/ 	.short	0x0008


	//----- nvinfo : EIATTR_PARAM_CBANK
	.align		4
        /*0044*/ 	.byte	0x04, 0x0a
        /*0046*/ 	.short	(.L_37 - .L_36)
	.align		4
.L_36:
        /*0048*/ 	.word	index@(.nv.constant0._Z4atomPi)
        /*004c*/ 	.short	0x0380
        /*004e*/ 	.short	0x0008


	//----- nvinfo : EIATTR_SW_WAR
	.align		4
.L_37:
        /*0050*/ 	.byte	0x04, 0x36
        /*0052*/ 	.short	(.L_39 - .L_38)
.L_38:
        /*0054*/ 	.word	0x00000008
.L_39:


//--------------------- .nv.callgraph             --------------------------
	.section	.nv.callgraph,"",@"SHT_CUDA_CALLGRAPH"
	.align	4
	.sectionentsize	8
	.align		4
        /*0000*/ 	.word	0x00000000
	.align		4
        /*0004*/ 	.word	0xffffffff
	.align		4
        /*0008*/ 	.word	0x00000000
	.align		4
        /*000c*/ 	.word	0xfffffffe
	.align		4
        /*0010*/ 	.word	0x00000000
	.align		4
        /*0014*/ 	.word	0xfffffffd
	.align		4
        /*0018*/ 	.word	0x00000000
	.align		4
        /*001c*/ 	.word	0xfffffffc


//--------------------- .text._Z33shared_address_atomic_fetch_add32jjj --------------------------
	.section	.text._Z33shared_address_atomic_fetch_add32jjj,"ax",@progbits
	.align	128
        .global         _Z33shared_address_atomic_fetch_add32jjj
        .type           _Z33shared_address_atomic_fetch_add32jjj,@function
        .size           _Z33shared_address_atomic_fetch_add32jjj,(.L_x_2 - _Z33shared_address_atomic_fetch_add32jjj)
        .other          _Z33shared_address_atomic_fetch_add32jjj,@"STO_CUDA_ENTRY STV_DEFAULT"
_Z33shared_address_atomic_fetch_add32jjj:
.text._Z33shared_address_atomic_fetch_add32jjj:
[----:B------:R-:W-:Y:S01]  /*0000*/  LDC R1, c[0x0][0x37c] ;  /* 0x0000df00ff017b82 */ /* 0x000fe20000000800 */
[----:B------:R-:W0:Y:S07]  /*0010*/  S2R R2, SR_LANEID ;  /* 0x0000000000027919 */ /* 0x000e2e0000000000 */
[----:B------:R-:W1:Y:S01]  /*0020*/  LDC R0, c[0x0][0x384] ;  /* 0x0000e100ff007b82 */ /* 0x000e620000000800 */
[----:B------:R-:W-:Y:S01]  /*0030*/  VOTEU.ANY UR4, UPT, PT ;  /* 0x0000000000047886 */ /* 0x000fe200038e0100 */
[----:B------:R-:W2:Y:S01]  /*0040*/  LDCU UR5, c[0x0][0x380] ;  /* 0x00007000ff0577ac */ /* 0x000ea20008000800 */
[----:B------:R-:W-:-:S02]  /*0050*/  UFLO.U32 UR6, UR4 ;  /* 0x00000004000672bd */ /* 0x000fc400080e0000 */
[----:B------:R-:W-:-:S06]  /*0060*/  UPOPC UR4, UR4 ;  /* 0x00000004000472bf */ /* 0x000fcc0008000000 */
[----:B-1----:R-:W-:Y:S01]  /*0070*/  IMAD R0, R0, UR4, RZ ;  /* 0x0000000400007c24 */ /* 0x002fe2000f8e02ff */
[----:B0-----:R-:W-:-:S13]  /*0080*/  ISETP.EQ.U32.AND P0, PT, R2, UR6, PT ;  /* 0x0000000602007c0c */ /* 0x001fda000bf02070 */
[----:B--2---:R-:W-:Y:S01]  /*0090*/  @P0 ATOMS.ADD RZ, [UR5], R0 ;  /* 0x00000000ffff098c */ /* 0x004fe20008000005 */
[----:B------:R-:W-:Y:S05]  /*00a0*/  EXIT ;  /* 0x000000000000794d */ /* 0x000fea0003800000 */
.L_x_0:
[----:B------:R-:W-:-:S00]  /*00b0*/  BRA `(.L_x_0) ;  /* 0xfffffffc00fc7947 */ /* 0x000fc0000383ffff */
[----:B------:R-:W-:-:S00]  /*00c0*/  NOP ;  /* 0x0000000000007918 */ /* 0x000fc00000000000 */
        /* <DEDUP_REMOVED lines=11> */
.L_x_2:


//--------------------- .text._Z4atomPi           --------------------------
	.section	.text._Z4atomPi,"ax",@progbits
	.align	128
        .global         _Z4atomPi
        .type           _Z4atomPi,@function
        .size           _Z4atomPi,(.L_x_3 - _Z4atomPi)
        .other          _Z4atomPi,@"STO_CUDA_ENTRY STV_DEFAULT"
_Z4atomPi:
.text._Z4atomPi:
[----:B------:R-:W-:Y:S01]  /*0000*/  LDC R1, c[0x0][0x37c] ;  /* 0x0000df00ff017b82 */ /* 0x000fe20000000800 */
[----:B------:R-:W0:Y:S07]  /*0010*/  S2R R0, SR_LANEID ;  /* 0x0000000000007919 */ /* 0x000e2e0000000000 */
[----:B------:R-:W1:Y:S01]  /*0020*/  LDC.64 R2, c[0x0][0x380] ;  /* 0x0000e000ff027b82 */ /* 0x000e620000000a00 */
[----:B------:R-:W-:Y:S01]  /*0030*/  IMAD.MOV.U32 R4, RZ, RZ, 0x1 ;  /* 0x00000001ff047424 */ /* 0x000fe200078e00ff */
[----:B------:R-:W-:Y:S01]  /*0040*/  VOTEU.ANY UR6, UPT, PT ;  /* 0x0000000000067886 */ /* 0x000fe200038e0100 */
[----:B------:R-:W1:Y:S01]  /*0050*/  LDCU.64 UR4, c[0x0][0x358] ;  /* 0x00006b00ff0477ac */ /* 0x000e620008000a00 */
[----:B------:R-:W1:Y:S02]  /*0060*/  POPC R5, UR6 ;  /* 0x0000000600057d09 */ /* 0x000e640008000000 */
[C---:B------:R-:W-:Y:S01]  /*0070*/  CREDUX.MIN.S32 UR8, R4.reuse ;  /* 0x00000000040872cc */ /* 0x040fe20000008200 */
[----:B------:R-:W-:Y:S01]  /*0080*/  UFLO.U32 UR7, UR6 ;  /* 0x00000006000772bd */ /* 0x000fe200080e0000 */
[----:B------:R-:W-:-:S11]  /*0090*/  CREDUX.MAX.S32 UR9, R4 ;  /* 0x00000000040972cc */ /* 0x000fd60000000200 */
[----:B------:R-:W-:Y:S02]  /*00a0*/  IMAD.U32 R7, RZ, RZ, UR8 ;  /* 0x00000008ff077e24 */ /* 0x000fe4000f8e00ff */
[----:B------:R-:W-:Y:S01]  /*00b0*/  IMAD.U32 R9, RZ, RZ, UR9 ;  /* 0x00000009ff097e24 */ /* 0x000fe2000f8e00ff */
[----:B0-----:R-:W-:-:S13]  /*00c0*/  ISETP.EQ.U32.AND P0, PT, R0, UR7, PT ;  /* 0x0000000700007c0c */ /* 0x001fda000bf02070 */
[----:B-1----:R-:W-:Y:S04]  /*00d0*/  @P0 ATOM.E.ADD.S32.STRONG.GPU PT, RZ, desc[UR4][R2.64], R5 ;  /* 0x8000000502ff098a */ /* 0x002fe800081ef304 */
[----:B------:R-:W-:Y:S04]  /*00e0*/  @P0 ATOM.E.MIN.S32.STRONG.GPU PT, RZ, desc[UR4][R2.64], R7 ;  /* 0x8000000702ff098a */ /* 0x000fe800089ef304 */
[----:B------:R-:W-:Y:S04]  /*00f0*/  @P0 ATOM.E.MAX.S32.STRONG.GPU PT, RZ, desc[UR4][R2.64], R9 ;  /* 0x8000000902ff098a */ /* 0x000fe800091ef304 */
[----:B------:R-:W-:Y:S04]  /*0100*/  @P0 REDG.E.ADD.S32.STRONG.GPU desc[UR4][R2.64], R5 ;  /* 0x000000050200098e */ /* 0x000fe8000c12e304 */
[----:B------:R-:W-:Y:S04]  /*0110*/  @P0 REDG.E.MIN.S32.STRONG.GPU desc[UR4][R2.64], R7 ;  /* 0x000000070200098e */ /* 0x000fe8000c92e304 */
[----:B------:R-:W-:Y:S01]  /*0120*/  @P0 REDG.E.MAX.S32.STRONG.GPU desc[UR4][R2.64], R9 ;  /* 0x000000090200098e */ /* 0x000fe2000d12e304 */
[----:B------:R-:W0:Y:S03]  /*0130*/  LDCU UR4, c[0x0][0x380] ;  /* 0x00007000ff0477ac */ /* 0x000e260008000800 */
[----:B0-----:R-:W-:Y:S04]  /*0140*/  @P0 ATOMS.ADD.S32 RZ, [UR4], R5 ;  /* 0x00000005ffff098c */ /* 0x001fe80008000204 */
[----:B------:R-:W-:Y:S04]  /*0150*/  @P0 ATOMS.MIN.S32 RZ, [UR4], R7 ;  /* 0x00000007ffff098c */ /* 0x000fe80008800204 */
[----:B------:R-:W-:Y:S01]  /*0160*/  @P0 ATOMS.MAX.S32 RZ, [UR4], R9 ;  /* 0x00000009ffff098c */ /* 0x000fe20009000204 */
[----:B------:R-:W-:Y:S05]  /*0170*/  EXIT ;  /* 0x000000000000794d */ /* 0x000fea0003800000 */
.L_x_1:
        /* <DEDUP_REMOVED lines=16> */
.L_x_3:


//--------------------- .nv.shared.reserved.0     --------------------------
	.section	.nv.shared.reserved.0,"aw",@nobits
	.weak		__nv_reservedSMEM_offset_0_alias
	.size		__nv_reservedSMEM_offset_0_alias, 0, 64
	.other		__nv_reservedSMEM_offset_0_alias,@"STO_CUDA_RESERVED_SHARED STV_DEFAULT"
__nv_reservedSMEM_offset_0_alias:
	.zero		0
	.zero		64


//--------------------- .nv.constant0._Z33shared_address_atomic_fetch_add32jjj --------------------------
	.section	.nv.constant0._Z33shared_address_atomic_fetch_add32jjj,"a",@progbits
	.sectionflags	@""
	.align	4
.nv.constant0._Z33shared_address_atomic_fetch_add32jjj:
	.zero		908


//--------------------- .nv.constant0._Z4atomPi   --------------------------
	.section	.nv.constant0._Z4atomPi,"a",@progbits
	.sectionflags	@""
	.align	4
.nv.constant0._Z4atomPi:
	.zero		904


//--------------------- SYMBOLS --------------------------

	.type		.nv.reservedSmem.offset0,@object
	.size		.nv.reservedSmem.offset0,0x4
